//
// Generated by NVIDIA NVVM Compiler
//
// Compiler Build ID: CL-36424714
// Cuda compilation tools, release 13.0, V13.0.88
// Based on NVVM 20.0.0
//

.version 9.0
.target sm_100
.address_size 64

	// .globl	_Z11vec_add_gpuPfS_S_

.visible .entry _Z11vec_add_gpuPfS_S_(
	.param .u64 .ptr .align 1 _Z11vec_add_gpuPfS_S__param_0,
	.param .u64 .ptr .align 1 _Z11vec_add_gpuPfS_S__param_1,
	.param .u64 .ptr .align 1 _Z11vec_add_gpuPfS_S__param_2
)
{
	.reg .b32 	%r<5>;
	.reg .b32 	%f<4>;
	.reg .b64 	%rd<11>;

	ld.param.u64 	%rd1, [_Z11vec_add_gpuPfS_S__param_0];
	ld.param.u64 	%rd2, [_Z11vec_add_gpuPfS_S__param_1];
	ld.param.u64 	%rd3, [_Z11vec_add_gpuPfS_S__param_2];
	cvta.to.global.u64 	%rd4, %rd3;
	cvta.to.global.u64 	%rd5, %rd2;
	cvta.to.global.u64 	%rd6, %rd1;
	mov.u32 	%r1, %ntid.x;
	mov.u32 	%r2, %ctaid.x;
	mov.u32 	%r3, %tid.x;
	mad.lo.s32 	%r4, %r1, %r2, %r3;
	mul.wide.s32 	%rd7, %r4, 4;
	add.s64 	%rd8, %rd6, %rd7;
	ld.global.f32 	%f1, [%rd8];
	add.s64 	%rd9, %rd5, %rd7;
	ld.global.f32 	%f2, [%rd9];
	add.f32 	%f3, %f1, %f2;
	add.s64 	%rd10, %rd4, %rd7;
	st.global.f32 	[%rd10], %f3;
	ret;

}


// ===== COMPILED SASS (sm_100) =====

	.target	sm_100

	.elftype	@"ET_EXEC"


//--------------------- .note.nv.tkinfo           --------------------------
	.section	.note.nv.tkinfo,"",@"SHT_NOTE"
	.sectionflags	@"SHF_NOTE_NV_TKINFO"
	.tkinfo
        /*0018*/ 	.word	0x00000002
        /*0030*/ 	.string	""
        /*0030*/ 	.string	"ptxas"
        /*0030*/ 	.string	"Cuda compilation tools, release 13.0, V13.0.88"
        /*0030*/ 	.string	"Build cuda_13.0.r13.0/compiler.36424714_0"
        /*0030*/ 	.string	"-arch sm_100 -m 64 "



//--------------------- .note.nv.cuinfo           --------------------------
	.section	.note.nv.cuinfo,"",@"SHT_NOTE"
	.sectionflags	@"SHF_NOTE_NV_CUINFO"
        /*0018*/ 	.short	0x0002
        /*001a*/ 	.short	0x0064
        /*001c*/ 	.short	0x0082
	.zero		2


//--------------------- .nv.info                  --------------------------
	.section	.nv.info,"",@"SHT_CUDA_INFO"
	.align	4


	//----- nvinfo : EIATTR_REGCOUNT
	.align		4
        /*0000*/ 	.byte	0x04, 0x2f
        /*0002*/ 	.short	(.L_1 - .L_0)
	.align		4
.L_0:
        /*0004*/ 	.word	index@(_Z11vec_add_gpuPfS_S_)
        /*0008*/ 	.word	0x0000000c


	//----- nvinfo : EIATTR_FRAME_SIZE
	.align		4
.L_1:
        /*000c*/ 	.byte	0x04, 0x11
        /*000e*/ 	.short	(.L_3 - .L_2)
	.align		4
.L_2:
        /*0010*/ 	.word	index@(_Z11vec_add_gpuPfS_S_)
        /*0014*/ 	.word	0x00000000


	//----- nvinfo : EIATTR_MIN_STACK_SIZE
	.align		4
.L_3:
        /*0018*/ 	.byte	0x04, 0x12
        /*001a*/ 	.short	(.L_5 - .L_4)
	.align		4
.L_4:
        /*001c*/ 	.word	index@(_Z11vec_add_gpuPfS_S_)
        /*0020*/ 	.word	0x00000000
.L_5:


//--------------------- .nv.compat                --------------------------
	.section	.nv.compat,"",@"SHT_CUDA_COMPAT_INFO"
	.align	4
        /*0000*/ 	.byte	0x02, 0x09, 0x00, 0x00, 0x02, 0x02, 0x01, 0x00, 0x02, 0x05, 0x05, 0x00, 0x03, 0x07, 0x01, 0x01
        /*0010*/ 	.byte	0x02, 0x03, 0x00, 0x00, 0x02, 0x06, 0x01, 0x00, 0x04, 0x0b, 0x08, 0x00, 0x09, 0x00, 0x00, 0x00
        /*0020*/ 	.byte	0x00, 0x00, 0x00, 0x00


//--------------------- .nv.info._Z11vec_add_gpuPfS_S_ --------------------------
	.section	.nv.info._Z11vec_add_gpuPfS_S_,"",@"SHT_CUDA_INFO"
	.sectionflags	@""
	.align	4


	//----- nvinfo : EIATTR_CUDA_API_VERSION
	.align		4
        /*0000*/ 	.byte	0x04, 0x37
        /*0002*/ 	.short	(.L_7 - .L_6)
.L_6:
        /*0004*/ 	.word	0x00000082


	//----- nvinfo : EIATTR_KPARAM_INFO
	.align		4
.L_7:
        /*0008*/ 	.byte	0x04, 0x17
        /*000a*/ 	.short	(.L_9 - .L_8)
.L_8:
        /*000c*/ 	.word	0x00000000
        /*0010*/ 	.short	0x0002
        /*0012*/ 	.short	0x0010
        /*0014*/ 	.byte	0x00, 0xf5, 0x21, 0x00


	//----- nvinfo : EIATTR_KPARAM_INFO
	.align		4
.L_9:
        /*0018*/ 	.byte	0x04, 0x17
        /*001a*/ 	.short	(.L_11 - .L_10)
.L_10:
        /*001c*/ 	.word	0x00000000
        /*0020*/ 	.short	0x0001
        /*0022*/ 	.short	0x0008
        /*0024*/ 	.byte	0x00, 0xf5, 0x21, 0x00


	//----- nvinfo : EIATTR_KPARAM_INFO
	.align		4
.L_11:
        /*0028*/ 	.byte	0x04, 0x17
        /*002a*/ 	.short	(.L_13 - .L_12)
.L_12:
        /*002c*/ 	.word	0x00000000
        /*0030*/ 	.short	0x0000
        /*0032*/ 	.short	0x0000
        /*0034*/ 	.byte	0x00, 0xf5, 0x21, 0x00


	//----- nvinfo : EIATTR_SPARSE_MMA_MASK
	.align		4
.L_13:
        /*0038*/ 	.byte	0x03, 0x50
        /*003a*/ 	.short	0x0000


	//----- nvinfo : EIATTR_MAXREG_COUNT
	.align		4
        /*003c*/ 	.byte	0x03, 0x1b
        /*003e*/ 	.short	0x00ff


	//----- nvinfo : EIATTR_MERCURY_ISA_VERSION
	.align		4
        /*0040*/ 	.byte	0x03, 0x5f
        /*0042*/ 	.short	0x0101


	//----- nvinfo : EIATTR_VRC_CTA_INIT_COUNT
	.align		4
        /*0044*/ 	.byte	0x02, 0x4a
	.zero		1
	.zero		1


	//----- nvinfo : EIATTR_EXIT_INSTR_OFFSETS
	.align		4
        /*0048*/ 	.byte	0x04, 0x1c
        /*004a*/ 	.short	(.L_15 - .L_14)


	//   ....[0]....
.L_14:
        /*004c*/ 	.word	0x00000100


	//----- nvinfo : EIATTR_CBANK_PARAM_SIZE
	.align		4
.L_15:
        /*0050*/ 	.byte	0x03, 0x19
        /*0052*/ 	.short	0x0018


	//----- nvinfo : EIATTR_PARAM_CBANK
	.align		4
        /*0054*/ 	.byte	0x04, 0x0a
        /*0056*/ 	.short	(.L_17 - .L_16)
	.align		4
.L_16:
        /*0058*/ 	.word	index@(.nv.constant0._Z11vec_add_gpuPfS_S_)
        /*005c*/ 	.short	0x0380
        /*005e*/ 	.short	0x0018


	//----- nvinfo : EIATTR_SW_WAR
	.align		4
.L_17:
        /*0060*/ 	.byte	0x04, 0x36
        /*0062*/ 	.short	(.L_19 - .L_18)
.L_18:
        /*0064*/ 	.word	0x00000008
.L_19:


//--------------------- .nv.callgraph             --------------------------
	.section	.nv.callgraph,"",@"SHT_CUDA_CALLGRAPH"
	.align	4
	.sectionentsize	8
	.align		4
        /*0000*/ 	.word	0x00000000
	.align		4
        /*0004*/ 	.word	0xffffffff
	.align		4
        /*0008*/ 	.word	0x00000000
	.align		4
        /*000c*/ 	.word	0xfffffffe
	.align		4
        /*0010*/ 	.word	0x00000000
	.align		4
        /*0014*/ 	.word	0xfffffffd
	.align		4
        /*0018*/ 	.word	0x00000000
	.align		4
        /*001c*/ 	.word	0xfffffffc


//--------------------- .text._Z11vec_add_gpuPfS_S_ --------------------------
	.section	.text._Z11vec_add_gpuPfS_S_,"ax",@progbits
	.align	128
        .global         _Z11vec_add_gpuPfS_S_
        .type           _Z11vec_add_gpuPfS_S_,@function
        .size           _Z11vec_add_gpuPfS_S_,(.L_x_1 - _Z11vec_add_gpuPfS_S_)
        .other          _Z11vec_add_gpuPfS_S_,@"STO_CUDA_ENTRY STV_DEFAULT"
_Z11vec_add_gpuPfS_S_:
.text._Z11vec_add_gpuPfS_S_:
[----:B------:R-:W-:Y:S01]  /*0000*/  LDC R1, c[0x0][0x37c] ;  /* 0x0000df00ff017b82 */ /* 0x000fe20000000800 */
[----:B------:R-:W0:Y:S07]  /*0010*/  S2R R9, SR_CTAID.X ;  /* 0x0000000000097919 */ /* 0x000e2e0000002500 */
[----:B------:R-:W1:Y:S01]  /*0020*/  LDC.64 R2, c[0x0][0x380] ;  /* 0x0000e000ff027b82 */ /* 0x000e620000000a00 */
[----:B------:R-:W0:Y:S01]  /*0030*/  LDCU UR6, c[0x0][0x360] ;  /* 0x00006c00ff0677ac */ /* 0x000e220008000800 */
[----:B------:R-:W0:Y:S01]  /*0040*/  S2R R0, SR_TID.X ;  /* 0x0000000000007919 */ /* 0x000e220000002100 */
[----:B------:R-:W2:Y:S05]  /*0050*/  LDCU.64 UR4, c[0x0][0x358] ;  /* 0x00006b00ff0477ac */ /* 0x000eaa0008000a00 */
[----:B------:R-:W3:Y:S08]  /*0060*/  LDC.64 R4, c[0x0][0x388] ;  /* 0x0000e200ff047b82 */ /* 0x000ef00000000a00 */
[----:B------:R-:W4:Y:S01]  /*0070*/  LDC.64 R6, c[0x0][0x390] ;  /* 0x0000e400ff067b82 */ /* 0x000f220000000a00 */
[----:B0-----:R-:W-:-:S04]  /*0080*/  IMAD R9, R9, UR6, R0 ;  /* 0x0000000609097c24 */ /* 0x001fc8000f8e0200 */
[----:B-1----:R-:W-:-:S04]  /*0090*/  IMAD.WIDE R2, R9, 0x4, R2 ;  /* 0x0000000409027825 */ /* 0x002fc800078e0202 */
[C---:B---3--:R-:W-:Y:S02]  /*00a0*/  IMAD.WIDE R4, R9.reuse, 0x4, R4 ;  /* 0x0000000409047825 */ /* 0x048fe400078e0204 */
[----:B--2---:R-:W2:Y:S04]  /*00b0*/  LDG.E R2, desc[UR4][R2.64] ;  /* 0x0000000402027981 */ /* 0x004ea8000c1e1900 */
[----:B------:R-:W2:Y:S01]  /*00c0*/  LDG.E R5, desc[UR4][R4.64] ;  /* 0x0000000404057981 */ /* 0x000ea2000c1e1900 */
[----:B----4-:R-:W-:-:S04]  /*00d0*/  IMAD.WIDE R6, R9, 0x4, R6 ;  /* 0x0000000409067825 */ /* 0x010fc800078e0206 */
[----:B--2---:R-:W-:-:S05]  /*00e0*/  FADD R9, R2, R5 ;  /* 0x0000000502097221 */ /* 0x004fca0000000000 */
[----:B------:R-:W-:Y:S01]  /*00f0*/  STG.E desc[UR4][R6.64], R9 ;  /* 0x0000000906007986 */ /* 0x000fe2000c101904 */
[----:B------:R-:W-:Y:S05]  /*0100*/  EXIT ;  /* 0x000000000000794d */ /* 0x000fea0003800000 */
.L_x_0:
[----:B------:R-:W-:-:S00]  /*0110*/  BRA `(.L_x_0) ;  /* 0xfffffffc00fc7947 */ /* 0x000fc0000383ffff */
[----:B------:R-:W-:-:S00]  /*0120*/  NOP ;  /* 0x0000000000007918 */ /* 0x000fc00000000000 */
        /* <DEDUP_REMOVED lines=13> */
.L_x_1:


//--------------------- .nv.shared.reserved.0     --------------------------
	.section	.nv.shared.reserved.0,"aw",@nobits
	.weak		__nv_reservedSMEM_offset_0_alias
	.size		__nv_reservedSMEM_offset_0_alias, 0, 64
	.other		__nv_reservedSMEM_offset_0_alias,@"STO_CUDA_RESERVED_SHARED STV_DEFAULT"
__nv_reservedSMEM_offset_0_alias:
	.zero		0
	.zero		64


//--------------------- .nv.constant0._Z11vec_add_gpuPfS_S_ --------------------------
	.section	.nv.constant0._Z11vec_add_gpuPfS_S_,"a",@progbits
	.sectionflags	@""
	.align	4
.nv.constant0._Z11vec_add_gpuPfS_S_:
	.zero		920


//--------------------- SYMBOLS --------------------------

	.type		.nv.reservedSmem.offset0,@object
	.size		.nv.reservedSmem.offset0,0x4
